//
// Generated by NVIDIA NVVM Compiler
//
// Compiler Build ID: CL-36424714
// Cuda compilation tools, release 13.0, V13.0.88
// Based on NVVM 20.0.0
//

.version 9.0
.target sm_100
.address_size 64

	// .globl	_Z7findMinPiS_S_S_S_i

.visible .entry _Z7findMinPiS_S_S_S_i(
	.param .u64 .ptr .align 1 _Z7findMinPiS_S_S_S_i_param_0,
	.param .u64 .ptr .align 1 _Z7findMinPiS_S_S_S_i_param_1,
	.param .u64 .ptr .align 1 _Z7findMinPiS_S_S_S_i_param_2,
	.param .u64 .ptr .align 1 _Z7findMinPiS_S_S_S_i_param_3,
	.param .u64 .ptr .align 1 _Z7findMinPiS_S_S_S_i_param_4,
	.param .u32 _Z7findMinPiS_S_S_S_i_param_5
)
{
	.reg .pred 	%p<39>;
	.reg .b32 	%r<51>;
	.reg .b64 	%rd<35>;

	ld.param.u64 	%rd13, [_Z7findMinPiS_S_S_S_i_param_0];
	ld.param.u64 	%rd14, [_Z7findMinPiS_S_S_S_i_param_1];
	ld.param.u64 	%rd10, [_Z7findMinPiS_S_S_S_i_param_2];
	ld.param.u64 	%rd11, [_Z7findMinPiS_S_S_S_i_param_3];
	ld.param.u64 	%rd12, [_Z7findMinPiS_S_S_S_i_param_4];
	ld.param.u32 	%r19, [_Z7findMinPiS_S_S_S_i_param_5];
	cvta.to.global.u64 	%rd1, %rd13;
	cvta.to.global.u64 	%rd2, %rd14;
	mov.u32 	%r20, %tid.x;
	mov.u32 	%r21, %ctaid.x;
	mov.u32 	%r1, %ntid.x;
	mad.lo.s32 	%r48, %r21, %r1, %r20;
	setp.ge.s32 	%p1, %r48, %r19;
	@%p1 bra 	$L__BB0_31;
	cvta.to.global.u64 	%rd15, %rd10;
	cvta.to.global.u64 	%rd16, %rd11;
	cvta.to.global.u64 	%rd17, %rd12;
	mul.wide.s32 	%rd18, %r48, 4;
	add.s64 	%rd3, %rd15, %rd18;
	add.s64 	%rd4, %rd16, %rd18;
	add.s64 	%rd5, %rd17, %rd18;
	and.b32  	%r3, %r19, 3;
	and.b32  	%r4, %r19, 2147483644;
	mov.u32 	%r22, %nctaid.x;
	mul.lo.s32 	%r5, %r1, %r22;
$L__BB0_2:
	setp.lt.s32 	%p2, %r19, 1;
	mov.b32 	%r23, 2147483647;
	st.global.u32 	[%rd3], %r23;
	mul.wide.s32 	%rd19, %r48, 4;
	add.s64 	%rd20, %rd2, %rd19;
	ld.global.u32 	%r24, [%rd20];
	setp.eq.s32 	%p3, %r24, -1;
	or.pred  	%p4, %p3, %p2;
	@%p4 bra 	$L__BB0_30;
	setp.lt.u32 	%p5, %r19, 4;
	mul.lo.s32 	%r7, %r48, %r19;
	mov.b32 	%r50, 0;
	@%p5 bra 	$L__BB0_18;
	mov.b32 	%r49, 0;
$L__BB0_5:
	mul.wide.u32 	%rd21, %r49, 4;
	add.s64 	%rd6, %rd2, %rd21;
	ld.global.u32 	%r27, [%rd6];
	setp.ne.s32 	%p6, %r27, -1;
	@%p6 bra 	$L__BB0_8;
	add.s32 	%r28, %r49, %r7;
	mul.wide.s32 	%rd22, %r28, 4;
	add.s64 	%rd23, %rd1, %rd22;
	ld.global.u32 	%r9, [%rd23];
	ld.global.u32 	%r29, [%rd3];
	setp.ge.s32 	%p7, %r9, %r29;
	setp.eq.s32 	%p8, %r9, 0;
	or.pred  	%p9, %p7, %p8;
	@%p9 bra 	$L__BB0_8;
	st.global.u32 	[%rd3], %r9;
	st.global.u32 	[%rd4], %r48;
	st.global.u32 	[%rd5], %r49;
$L__BB0_8:
	ld.global.u32 	%r30, [%rd6+4];
	setp.ne.s32 	%p10, %r30, -1;
	cvt.s64.s32 	%rd24, %r7;
	cvt.s64.s32 	%rd25, %r49;
	add.s64 	%rd26, %rd25, %rd24;
	shl.b64 	%rd27, %rd26, 2;
	add.s64 	%rd7, %rd1, %rd27;
	@%p10 bra 	$L__BB0_11;
	ld.global.u32 	%r10, [%rd7+4];
	ld.global.u32 	%r31, [%rd3];
	setp.ge.s32 	%p11, %r10, %r31;
	setp.eq.s32 	%p12, %r10, 0;
	or.pred  	%p13, %p11, %p12;
	@%p13 bra 	$L__BB0_11;
	st.global.u32 	[%rd3], %r10;
	st.global.u32 	[%rd4], %r48;
	add.s32 	%r32, %r49, 1;
	st.global.u32 	[%rd5], %r32;
$L__BB0_11:
	ld.global.u32 	%r33, [%rd6+8];
	setp.ne.s32 	%p14, %r33, -1;
	@%p14 bra 	$L__BB0_14;
	ld.global.u32 	%r11, [%rd7+8];
	ld.global.u32 	%r34, [%rd3];
	setp.ge.s32 	%p15, %r11, %r34;
	setp.eq.s32 	%p16, %r11, 0;
	or.pred  	%p17, %p15, %p16;
	@%p17 bra 	$L__BB0_14;
	st.global.u32 	[%rd3], %r11;
	st.global.u32 	[%rd4], %r48;
	add.s32 	%r35, %r49, 2;
	st.global.u32 	[%rd5], %r35;
$L__BB0_14:
	ld.global.u32 	%r36, [%rd6+12];
	setp.ne.s32 	%p18, %r36, -1;
	@%p18 bra 	$L__BB0_17;
	ld.global.u32 	%r12, [%rd7+12];
	ld.global.u32 	%r37, [%rd3];
	setp.ge.s32 	%p19, %r12, %r37;
	setp.eq.s32 	%p20, %r12, 0;
	or.pred  	%p21, %p19, %p20;
	@%p21 bra 	$L__BB0_17;
	st.global.u32 	[%rd3], %r12;
	st.global.u32 	[%rd4], %r48;
	add.s32 	%r38, %r49, 3;
	st.global.u32 	[%rd5], %r38;
$L__BB0_17:
	add.s32 	%r49, %r49, 4;
	setp.ne.s32 	%p22, %r49, %r4;
	mov.u32 	%r50, %r4;
	@%p22 bra 	$L__BB0_5;
$L__BB0_18:
	setp.eq.s32 	%p23, %r3, 0;
	@%p23 bra 	$L__BB0_30;
	mul.wide.u32 	%rd28, %r50, 4;
	add.s64 	%rd8, %rd2, %rd28;
	ld.global.u32 	%r39, [%rd8];
	setp.ne.s32 	%p24, %r39, -1;
	@%p24 bra 	$L__BB0_22;
	add.s32 	%r40, %r50, %r7;
	mul.wide.s32 	%rd29, %r40, 4;
	add.s64 	%rd30, %rd1, %rd29;
	ld.global.u32 	%r15, [%rd30];
	ld.global.u32 	%r41, [%rd3];
	setp.ge.s32 	%p25, %r15, %r41;
	setp.eq.s32 	%p26, %r15, 0;
	or.pred  	%p27, %p25, %p26;
	@%p27 bra 	$L__BB0_22;
	st.global.u32 	[%rd3], %r15;
	st.global.u32 	[%rd4], %r48;
	st.global.u32 	[%rd5], %r50;
$L__BB0_22:
	setp.eq.s32 	%p28, %r3, 1;
	@%p28 bra 	$L__BB0_30;
	ld.global.u32 	%r42, [%rd8+4];
	setp.ne.s32 	%p29, %r42, -1;
	cvt.s64.s32 	%rd31, %r7;
	cvt.u64.u32 	%rd32, %r50;
	add.s64 	%rd33, %rd32, %rd31;
	shl.b64 	%rd34, %rd33, 2;
	add.s64 	%rd9, %rd1, %rd34;
	@%p29 bra 	$L__BB0_26;
	ld.global.u32 	%r16, [%rd9+4];
	ld.global.u32 	%r43, [%rd3];
	setp.ge.s32 	%p30, %r16, %r43;
	setp.eq.s32 	%p31, %r16, 0;
	or.pred  	%p32, %p30, %p31;
	@%p32 bra 	$L__BB0_26;
	st.global.u32 	[%rd3], %r16;
	st.global.u32 	[%rd4], %r48;
	add.s32 	%r44, %r50, 1;
	st.global.u32 	[%rd5], %r44;
$L__BB0_26:
	setp.eq.s32 	%p33, %r3, 2;
	@%p33 bra 	$L__BB0_30;
	ld.global.u32 	%r45, [%rd8+8];
	setp.ne.s32 	%p34, %r45, -1;
	@%p34 bra 	$L__BB0_30;
	ld.global.u32 	%r17, [%rd9+8];
	ld.global.u32 	%r46, [%rd3];
	setp.ge.s32 	%p35, %r17, %r46;
	setp.eq.s32 	%p36, %r17, 0;
	or.pred  	%p37, %p35, %p36;
	@%p37 bra 	$L__BB0_30;
	st.global.u32 	[%rd3], %r17;
	st.global.u32 	[%rd4], %r48;
	add.s32 	%r47, %r50, 2;
	st.global.u32 	[%rd5], %r47;
$L__BB0_30:
	add.s32 	%r48, %r48, %r5;
	setp.lt.s32 	%p38, %r48, %r19;
	@%p38 bra 	$L__BB0_2;
$L__BB0_31:
	ret;

}


// ===== COMPILED SASS (sm_100) =====

	.target	sm_100

	.elftype	@"ET_EXEC"


//--------------------- .note.nv.tkinfo           --------------------------
	.section	.note.nv.tkinfo,"",@"SHT_NOTE"
	.sectionflags	@"SHF_NOTE_NV_TKINFO"
	.tkinfo
        /*0018*/ 	.word	0x00000002
        /*0030*/ 	.string	""
        /*0030*/ 	.string	"ptxas"
        /*0030*/ 	.string	"Cuda compilation tools, release 13.0, V13.0.88"
        /*0030*/ 	.string	"Build cuda_13.0.r13.0/compiler.36424714_0"
        /*0030*/ 	.string	"-arch sm_100 -m 64 "



//--------------------- .note.nv.cuinfo           --------------------------
	.section	.note.nv.cuinfo,"",@"SHT_NOTE"
	.sectionflags	@"SHF_NOTE_NV_CUINFO"
        /*0018*/ 	.short	0x0002
        /*001a*/ 	.short	0x0064
        /*001c*/ 	.short	0x0082
	.zero		2


//--------------------- .nv.info                  --------------------------
	.section	.nv.info,"",@"SHT_CUDA_INFO"
	.align	4


	//----- nvinfo : EIATTR_REGCOUNT
	.align		4
        /*0000*/ 	.byte	0x04, 0x2f
        /*0002*/ 	.short	(.L_1 - .L_0)
	.align		4
.L_0:
        /*0004*/ 	.word	index@(_Z7findMinPiS_S_S_S_i)
        /*0008*/ 	.word	0x0000001a


	//----- nvinfo : EIATTR_FRAME_SIZE
	.align		4
.L_1:
        /*000c*/ 	.byte	0x04, 0x11
        /*000e*/ 	.short	(.L_3 - .L_2)
	.align		4
.L_2:
        /*0010*/ 	.word	index@(_Z7findMinPiS_S_S_S_i)
        /*0014*/ 	.word	0x00000000


	//----- nvinfo : EIATTR_MIN_STACK_SIZE
	.align		4
.L_3:
        /*0018*/ 	.byte	0x04, 0x12
        /*001a*/ 	.short	(.L_5 - .L_4)
	.align		4
.L_4:
        /*001c*/ 	.word	index@(_Z7findMinPiS_S_S_S_i)
        /*0020*/ 	.word	0x00000000
.L_5:


//--------------------- .nv.compat                --------------------------
	.section	.nv.compat,"",@"SHT_CUDA_COMPAT_INFO"
	.align	4
        /*0000*/ 	.byte	0x02, 0x09, 0x00, 0x00, 0x02, 0x02, 0x01, 0x00, 0x02, 0x05, 0x05, 0x00, 0x03, 0x07, 0x01, 0x01
        /*0010*/ 	.byte	0x02, 0x03, 0x00, 0x00, 0x02, 0x06, 0x01, 0x00, 0x04, 0x0b, 0x08, 0x00, 0x09, 0x00, 0x00, 0x00
        /*0020*/ 	.byte	0x00, 0x00, 0x00, 0x00


//--------------------- .nv.info._Z7findMinPiS_S_S_S_i --------------------------
	.section	.nv.info._Z7findMinPiS_S_S_S_i,"",@"SHT_CUDA_INFO"
	.sectionflags	@""
	.align	4


	//----- nvinfo : EIATTR_CUDA_API_VERSION
	.align		4
        /*0000*/ 	.byte	0x04, 0x37
        /*0002*/ 	.short	(.L_7 - .L_6)
.L_6:
        /*0004*/ 	.word	0x00000082


	//----- nvinfo : EIATTR_KPARAM_INFO
	.align		4
.L_7:
        /*0008*/ 	.byte	0x04, 0x17
        /*000a*/ 	.short	(.L_9 - .L_8)
.L_8:
        /*000c*/ 	.word	0x00000000
        /*0010*/ 	.short	0x0005
        /*0012*/ 	.short	0x0028
        /*0014*/ 	.byte	0x00, 0xf0, 0x11, 0x00


	//----- nvinfo : EIATTR_KPARAM_INFO
	.align		4
.L_9:
        /*0018*/ 	.byte	0x04, 0x17
        /*001a*/ 	.short	(.L_11 - .L_10)
.L_10:
        /*001c*/ 	.word	0x00000000
        /*0020*/ 	.short	0x0004
        /*0022*/ 	.short	0x0020
        /*0024*/ 	.byte	0x00, 0xf5, 0x21, 0x00


	//----- nvinfo : EIATTR_KPARAM_INFO
	.align		4
.L_11:
        /*0028*/ 	.byte	0x04, 0x17
        /*002a*/ 	.short	(.L_13 - .L_12)
.L_12:
        /*002c*/ 	.word	0x00000000
        /*0030*/ 	.short	0x0003
        /*0032*/ 	.short	0x0018
        /*0034*/ 	.byte	0x00, 0xf5, 0x21, 0x00


	//----- nvinfo : EIATTR_KPARAM_INFO
	.align		4
.L_13:
        /*0038*/ 	.byte	0x04, 0x17
        /*003a*/ 	.short	(.L_15 - .L_14)
.L_14:
        /*003c*/ 	.word	0x00000000
        /*0040*/ 	.short	0x0002
        /*0042*/ 	.short	0x0010
        /*0044*/ 	.byte	0x00, 0xf5, 0x21, 0x00


	//----- nvinfo : EIATTR_KPARAM_INFO
	.align		4
.L_15:
        /*0048*/ 	.byte	0x04, 0x17
        /*004a*/ 	.short	(.L_17 - .L_16)
.L_16:
        /*004c*/ 	.word	0x00000000
        /*0050*/ 	.short	0x0001
        /*0052*/ 	.short	0x0008
        /*0054*/ 	.byte	0x00, 0xf5, 0x21, 0x00


	//----- nvinfo : EIATTR_KPARAM_INFO
	.align		4
.L_17:
        /*0058*/ 	.byte	0x04, 0x17
        /*005a*/ 	.short	(.L_19 - .L_18)
.L_18:
        /*005c*/ 	.word	0x00000000
        /*0060*/ 	.short	0x0000
        /*0062*/ 	.short	0x0000
        /*0064*/ 	.byte	0x00, 0xf5, 0x21, 0x00


	//----- nvinfo : EIATTR_SPARSE_MMA_MASK
	.align		4
.L_19:
        /*0068*/ 	.byte	0x03, 0x50
        /*006a*/ 	.short	0x0000


	//----- nvinfo : EIATTR_MAXREG_COUNT
	.align		4
        /*006c*/ 	.byte	0x03, 0x1b
        /*006e*/ 	.short	0x00ff


	//----- nvinfo : EIATTR_MERCURY_ISA_VERSION
	.align		4
        /*0070*/ 	.byte	0x03, 0x5f
        /*0072*/ 	.short	0x0101


	//----- nvinfo : EIATTR_VRC_CTA_INIT_COUNT
	.align		4
        /*0074*/ 	.byte	0x02, 0x4a
	.zero		1
	.zero		1


	//----- nvinfo : EIATTR_EXIT_INSTR_OFFSETS
	.align		4
        /*0078*/ 	.byte	0x04, 0x1c
        /*007a*/ 	.short	(.L_21 - .L_20)


	//   ....[0]....
.L_20:
        /*007c*/ 	.word	0x00000070


	//   ....[1]....
        /*0080*/ 	.word	0x00000990


	//----- nvinfo : EIATTR_CRS_STACK_SIZE
	.align		4
.L_21:
        /*0084*/ 	.byte	0x04, 0x1e
        /*0086*/ 	.short	(.L_23 - .L_22)
.L_22:
        /*0088*/ 	.word	0x00000000


	//----- nvinfo : EIATTR_CBANK_PARAM_SIZE
	.align		4
.L_23:
        /*008c*/ 	.byte	0x03, 0x19
        /*008e*/ 	.short	0x002c


	//----- nvinfo : EIATTR_PARAM_CBANK
	.align		4
        /*0090*/ 	.byte	0x04, 0x0a
        /*0092*/ 	.short	(.L_25 - .L_24)
	.align		4
.L_24:
        /*0094*/ 	.word	index@(.nv.constant0._Z7findMinPiS_S_S_S_i)
        /*0098*/ 	.short	0x0380
        /*009a*/ 	.short	0x002c


	//----- nvinfo : EIATTR_SW_WAR
	.align		4
.L_25:
        /*009c*/ 	.byte	0x04, 0x36
        /*009e*/ 	.short	(.L_27 - .L_26)
.L_26:
        /*00a0*/ 	.word	0x00000008
.L_27:


//--------------------- .nv.callgraph             --------------------------
	.section	.nv.callgraph,"",@"SHT_CUDA_CALLGRAPH"
	.align	4
	.sectionentsize	8
	.align		4
        /*0000*/ 	.word	0x00000000
	.align		4
        /*0004*/ 	.word	0xffffffff
	.align		4
        /*0008*/ 	.word	0x00000000
	.align		4
        /*000c*/ 	.word	0xfffffffe
	.align		4
        /*0010*/ 	.word	0x00000000
	.align		4
        /*0014*/ 	.word	0xfffffffd
	.align		4
        /*0018*/ 	.word	0x00000000
	.align		4
        /*001c*/ 	.word	0xfffffffc


//--------------------- .text._Z7findMinPiS_S_S_S_i --------------------------
	.section	.text._Z7findMinPiS_S_S_S_i,"ax",@progbits
	.align	128
        .global         _Z7findMinPiS_S_S_S_i
        .type           _Z7findMinPiS_S_S_S_i,@function
        .size           _Z7findMinPiS_S_S_S_i,(.L_x_14 - _Z7findMinPiS_S_S_S_i)
        .other          _Z7findMinPiS_S_S_S_i,@"STO_CUDA_ENTRY STV_DEFAULT"
_Z7findMinPiS_S_S_S_i:
.text._Z7findMinPiS_S_S_S_i:
[----:B------:R-:W-:Y:S01]  /*0000*/  LDC R1, c[0x0][0x37c] ;  /* 0x0000df00ff017b82 */ /* 0x000fe20000000800 */
[----:B------:R-:W0:Y:S07]  /*0010*/  S2R R9, SR_TID.X ;  /* 0x0000000000097919 */ /* 0x000e2e0000002100 */
[----:B------:R-:W0:Y:S01]  /*0020*/  S2UR UR5, SR_CTAID.X ;  /* 0x00000000000579c3 */ /* 0x000e220000002500 */
[----:B------:R-:W1:Y:S07]  /*0030*/  LDCU UR4, c[0x0][0x3a8] ;  /* 0x00007500ff0477ac */ /* 0x000e6e0008000800 */
[----:B------:R-:W0:Y:S02]  /*0040*/  LDC R0, c[0x0][0x360] ;  /* 0x0000d800ff007b82 */ /* 0x000e240000000800 */
[----:B0-----:R-:W-:-:S05]  /*0050*/  IMAD R9, R0, UR5, R9 ;  /* 0x0000000500097c24 */ /* 0x001fca000f8e0209 */
[----:B-1----:R-:W-:-:S13]  /*0060*/  ISETP.GE.AND P0, PT, R9, UR4, PT ;  /* 0x0000000409007c0c */ /* 0x002fda000bf06270 */
[----:B------:R-:W-:Y:S05]  /*0070*/  @P0 EXIT ;  /* 0x000000000000094d */ /* 0x000fea0003800000 */
[----:B------:R-:W0:Y:S01]  /*0080*/  LDC.64 R2, c[0x0][0x390] ;  /* 0x0000e400ff027b82 */ /* 0x000e220000000a00 */
[----:B------:R-:W1:Y:S01]  /*0090*/  LDCU UR6, c[0x0][0x370] ;  /* 0x00006e00ff0677ac */ /* 0x000e620008000800 */
[----:B------:R-:W-:Y:S01]  /*00a0*/  ULOP3.LUT UR5, UR4, 0x3, URZ, 0xc0, !UPT ;  /* 0x0000000304057892 */ /* 0x000fe2000f8ec0ff */
[----:B------:R-:W2:Y:S05]  /*00b0*/  LDCU.64 UR8, c[0x0][0x358] ;  /* 0x00006b00ff0877ac */ /* 0x000eaa0008000a00 */
[----:B------:R-:W3:Y:S01]  /*00c0*/  LDC.64 R4, c[0x0][0x398] ;  /* 0x0000e600ff047b82 */ /* 0x000ee20000000a00 */
[----:B------:R-:W-:-:S07]  /*00d0*/  ULOP3.LUT UR4, UR4, 0x7ffffffc, URZ, 0xc0, !UPT ;  /* 0x7ffffffc04047892 */ /* 0x000fce000f8ec0ff */
[----:B------:R-:W4:Y:S01]  /*00e0*/  LDC.64 R6, c[0x0][0x3a0] ;  /* 0x0000e800ff067b82 */ /* 0x000f220000000a00 */
[----:B-1----:R-:W-:Y:S02]  /*00f0*/  IMAD R0, R0, UR6, RZ ;  /* 0x0000000600007c24 */ /* 0x002fe4000f8e02ff */
[----:B0-----:R-:W-:-:S04]  /*0100*/  IMAD.WIDE R2, R9, 0x4, R2 ;  /* 0x0000000409027825 */ /* 0x001fc800078e0202 */
[----:B---3--:R-:W-:-:S04]  /*0110*/  IMAD.WIDE R4, R9, 0x4, R4 ;  /* 0x0000000409047825 */ /* 0x008fc800078e0204 */
[----:B--2-4-:R-:W-:-:S07]  /*0120*/  IMAD.WIDE R6, R9, 0x4, R6 ;  /* 0x0000000409067825 */ /* 0x014fce00078e0206 */
.L_x_12:
[----:B------:R-:W0:Y:S01]  /*0130*/  LDCU.64 UR6, c[0x0][0x388] ;  /* 0x00007100ff0677ac */ /* 0x000e220008000a00 */
[----:B------:R-:W-:Y:S01]  /*0140*/  IMAD.MOV.U32 R15, RZ, RZ, 0x7fffffff ;  /* 0x7fffffffff0f7424 */ /* 0x000fe200078e00ff */
[----:B------:R-:W1:Y:S04]  /*0150*/  LDC R8, c[0x0][0x3a8] ;  /* 0x0000ea00ff087b82 */ /* 0x000e680000000800 */
[----:B------:R2:W-:Y:S01]  /*0160*/  STG.E desc[UR8][R2.64], R15 ;  /* 0x0000000f02007986 */ /* 0x0005e2000c101908 */
[----:B0-----:R-:W-:Y:S02]  /*0170*/  IMAD.U32 R10, RZ, RZ, UR6 ;  /* 0x00000006ff0a7e24 */ /* 0x001fe4000f8e00ff */
[----:B------:R-:W-:Y:S02]  /*0180*/  IMAD.U32 R11, RZ, RZ, UR7 ;  /* 0x00000007ff0b7e24 */ /* 0x000fe4000f8e00ff */
[----:B------:R-:W-:-:S06]  /*0190*/  IMAD.WIDE R12, R9, 0x4, R10 ;  /* 0x00000004090c7825 */ /* 0x000fcc00078e020a */
[----:B------:R-:W3:Y:S01]  /*01a0*/  LDG.E R12, desc[UR8][R12.64] ;  /* 0x000000080c0c7981 */ /* 0x000ee2000c1e1900 */
[----:B-1----:R-:W-:Y:S01]  /*01b0*/  ISETP.GE.AND P0, PT, R8, 0x1, PT ;  /* 0x000000010800780c */ /* 0x002fe20003f06270 */
[----:B------:R-:W-:Y:S03]  /*01c0*/  BSSY.RECONVERGENT B0, `(.L_x_0) ;  /* 0x0000078000007945 */ /* 0x000fe60003800200 */
[----:B---3--:R-:W-:-:S13]  /*01d0*/  ISETP.EQ.OR P0, PT, R12, -0x1, !P0 ;  /* 0xffffffff0c00780c */ /* 0x008fda0004702670 */
[----:B--2---:R-:W-:Y:S05]  /*01e0*/  @P0 BRA `(.L_x_1) ;  /* 0x0000000400d40947 */ /* 0x004fea0003800000 */
[----:B------:R-:W-:Y:S01]  /*01f0*/  ISETP.GE.U32.AND P0, PT, R8, 0x4, PT ;  /* 0x000000040800780c */ /* 0x000fe20003f06070 */
[----:B------:R-:W-:Y:S02]  /*0200*/  IMAD R8, R9, R8, RZ ;  /* 0x0000000809087224 */ /* 0x000fe400078e02ff */
[----:B------:R-:W-:-:S10]  /*0210*/  IMAD.MOV.U32 R13, RZ, RZ, RZ ;  /* 0x000000ffff0d7224 */ /* 0x000fd400078e00ff */
[----:B------:R-:W-:Y:S05]  /*0220*/  @!P0 BRA `(.L_x_2) ;  /* 0x0000000000f88947 */ /* 0x000fea0003800000 */
[----:B------:R-:W0:Y:S01]  /*0230*/  LDC.64 R12, c[0x0][0x380] ;  /* 0x0000e000ff0c7b82 */ /* 0x000e220000000a00 */
[----:B------:R-:W-:Y:S01]  /*0240*/  IMAD.MOV.U32 R19, RZ, RZ, RZ ;  /* 0x000000ffff137224 */ /* 0x000fe200078e00ff */
[----:B------:R-:W1:Y:S01]  /*0250*/  LDCU.64 UR10, c[0x0][0x388] ;  /* 0x00007100ff0a77ac */ /* 0x000e620008000a00 */
[----:B------:R-:W2:Y:S01]  /*0260*/  LDCU.64 UR6, c[0x0][0x380] ;  /* 0x00007000ff0677ac */ /* 0x000ea20008000a00 */
[----:B------:R-:W-:-:S04]  /*0270*/  NOP ;  /* 0x0000000000007918 */ /* 0x000fc80000000000 */
.L_x_7:
[----:B-1----:R-:W-:Y:S02]  /*0280*/  IMAD.U32 R10, RZ, RZ, UR10 ;  /* 0x0000000aff0a7e24 */ /* 0x002fe4000f8e00ff */
[----:B------:R-:W-:Y:S02]  /*0290*/  IMAD.U32 R11, RZ, RZ, UR11 ;  /* 0x0000000bff0b7e24 */ /* 0x000fe4000f8e00ff */
[----:B---3--:R-:W-:-:S05]  /*02a0*/  IMAD.WIDE.U32 R14, R19, 0x4, R10 ;  /* 0x00000004130e7825 */ /* 0x008fca00078e000a */
[----:B------:R-:W3:Y:S02]  /*02b0*/  LDG.E R16, desc[UR8][R14.64] ;  /* 0x000000080e107981 */ /* 0x000ee4000c1e1900 */
[----:B---3--:R-:W-:-:S13]  /*02c0*/  ISETP.NE.AND P0, PT, R16, -0x1, PT ;  /* 0xffffffff1000780c */ /* 0x008fda0003f05270 */
[----:B--2---:R-:W-:Y:S05]  /*02d0*/  @P0 BRA `(.L_x_3) ;  /* 0x0000000000240947 */ /* 0x004fea0003800000 */
[----:B------:R-:W-:Y:S01]  /*02e0*/  IMAD.IADD R17, R8, 0x1, R19 ;  /* 0x0000000108117824 */ /* 0x000fe200078e0213 */
[----:B------:R-:W3:Y:S03]  /*02f0*/  LDG.E R18, desc[UR8][R2.64] ;  /* 0x0000000802127981 */ /* 0x000ee6000c1e1900 */
[----:B0-----:R-:W-:-:S06]  /*0300*/  IMAD.WIDE R16, R17, 0x4, R12 ;  /* 0x0000000411107825 */ /* 0x001fcc00078e020c */
[----:B------:R-:W4:Y:S02]  /*0310*/  LDG.E R17, desc[UR8][R16.64] ;  /* 0x0000000810117981 */ /* 0x000f24000c1e1900 */
[----:B----4-:R-:W-:-:S04]  /*0320*/  ISETP.NE.AND P0, PT, R17, RZ, PT ;  /* 0x000000ff1100720c */ /* 0x010fc80003f05270 */
[----:B---3--:R-:W-:-:S13]  /*0330*/  ISETP.GE.OR P0, PT, R17, R18, !P0 ;  /* 0x000000121100720c */ /* 0x008fda0004706670 */
[----:B------:R1:W-:Y:S04]  /*0340*/  @!P0 STG.E desc[UR8][R2.64], R17 ;  /* 0x0000001102008986 */ /* 0x0003e8000c101908 */
[----:B------:R1:W-:Y:S04]  /*0350*/  @!P0 STG.E desc[UR8][R4.64], R9 ;  /* 0x0000000904008986 */ /* 0x0003e8000c101908 */
[----:B------:R1:W-:Y:S02]  /*0360*/  @!P0 STG.E desc[UR8][R6.64], R19 ;  /* 0x0000001306008986 */ /* 0x0003e4000c101908 */
.L_x_3:
[----:B------:R-:W3:Y:S01]  /*0370*/  LDG.E R20, desc[UR8][R14.64+0x4] ;  /* 0x000004080e147981 */ /* 0x000ee2000c1e1900 */
[----:B-1----:R-:W-:Y:S02]  /*0380*/  SHF.R.S32.HI R17, RZ, 0x1f, R19 ;  /* 0x0000001fff117819 */ /* 0x002fe40000011413 */
[----:B------:R-:W-:-:S04]  /*0390*/  IADD3 R18, P0, PT, R8, R19, RZ ;  /* 0x0000001308127210 */ /* 0x000fc80007f1e0ff */
[----:B------:R-:W-:Y:S02]  /*03a0*/  LEA.HI.X.SX32 R17, R8, R17, 0x1, P0 ;  /* 0x0000001108117211 */ /* 0x000fe400000f0eff */
[----:B--2---:R-:W-:-:S04]  /*03b0*/  LEA R16, P1, R18, UR6, 0x2 ;  /* 0x0000000612107c11 */ /* 0x004fc8000f8210ff */
[----:B------:R-:W-:Y:S02]  /*03c0*/  LEA.HI.X R17, R18, UR7, R17, 0x2, P1 ;  /* 0x0000000712117c11 */ /* 0x000fe400088f1411 */
[----:B---3--:R-:W-:-:S13]  /*03d0*/  ISETP.NE.AND P0, PT, R20, -0x1, PT ;  /* 0xffffffff1400780c */ /* 0x008fda0003f05270 */
[----:B------:R-:W-:Y:S05]  /*03e0*/  @P0 BRA `(.L_x_4) ;  /* 0x0000000000200947 */ /* 0x000fea0003800000 */
[----:B------:R-:W2:Y:S04]  /*03f0*/  LDG.E R23, desc[UR8][R16.64+0x4] ;  /* 0x0000040810177981 */ /* 0x000ea8000c1e1900 */
[----:B------:R-:W3:Y:S01]  /*0400*/  LDG.E R18, desc[UR8][R2.64] ;  /* 0x0000000802127981 */ /* 0x000ee2000c1e1900 */
[----:B--2---:R-:W-:-:S04]  /*0410*/  ISETP.NE.AND P0, PT, R23, RZ, PT ;  /* 0x000000ff1700720c */ /* 0x004fc80003f05270 */
[----:B---3--:R-:W-:-:S13]  /*0420*/  ISETP.GE.OR P0, PT, R23, R18, !P0 ;  /* 0x000000121700720c */ /* 0x008fda0004706670 */
[----:B------:R-:W-:Y:S01]  /*0430*/  @!P0 VIADD R21, R19, 0x1 ;  /* 0x0000000113158836 */ /* 0x000fe20000000000 */
[----:B------:R1:W-:Y:S04]  /*0440*/  @!P0 STG.E desc[UR8][R2.64], R23 ;  /* 0x0000001702008986 */ /* 0x0003e8000c101908 */
[----:B------:R1:W-:Y:S04]  /*0450*/  @!P0 STG.E desc[UR8][R4.64], R9 ;  /* 0x0000000904008986 */ /* 0x0003e8000c101908 */
[----:B------:R1:W-:Y:S02]  /*0460*/  @!P0 STG.E desc[UR8][R6.64], R21 ;  /* 0x0000001506008986 */ /* 0x0003e4000c101908 */
.L_x_4:
[----:B------:R-:W2:Y:S02]  /*0470*/  LDG.E R18, desc[UR8][R14.64+0x8] ;  /* 0x000008080e127981 */ /* 0x000ea4000c1e1900 */
[----:B--2---:R-:W-:-:S13]  /*0480*/  ISETP.NE.AND P0, PT, R18, -0x1, PT ;  /* 0xffffffff1200780c */ /* 0x004fda0003f05270 */
[----:B------:R-:W-:Y:S05]  /*0490*/  @P0 BRA `(.L_x_5) ;  /* 0x0000000000200947 */ /* 0x000fea0003800000 */
[----:B-1----:R-:W2:Y:S04]  /*04a0*/  LDG.E R23, desc[UR8][R16.64+0x8] ;  /* 0x0000080810177981 */ /* 0x002ea8000c1e1900 */
[----:B------:R-:W3:Y:S01]  /*04b0*/  LDG.E R18, desc[UR8][R2.64] ;  /* 0x0000000802127981 */ /* 0x000ee2000c1e1900 */
[----:B--2---:R-:W-:-:S04]  /*04c0*/  ISETP.NE.AND P0, PT, R23, RZ, PT ;  /* 0x000000ff1700720c */ /* 0x004fc80003f05270 */
[----:B---3--:R-:W-:-:S13]  /*04d0*/  ISETP.GE.OR P0, PT, R23, R18, !P0 ;  /* 0x000000121700720c */ /* 0x008fda0004706670 */
[----:B------:R-:W-:Y:S01]  /*04e0*/  @!P0 VIADD R21, R19, 0x2 ;  /* 0x0000000213158836 */ /* 0x000fe20000000000 */
[----:B------:R2:W-:Y:S04]  /*04f0*/  @!P0 STG.E desc[UR8][R2.64], R23 ;  /* 0x0000001702008986 */ /* 0x0005e8000c101908 */
[----:B------:R2:W-:Y:S04]  /*0500*/  @!P0 STG.E desc[UR8][R4.64], R9 ;  /* 0x0000000904008986 */ /* 0x0005e8000c101908 */
[----:B------:R2:W-:Y:S02]  /*0510*/  @!P0 STG.E desc[UR8][R6.64], R21 ;  /* 0x0000001506008986 */ /* 0x0005e4000c101908 */
.L_x_5:
[----:B------:R-:W3:Y:S02]  /*0520*/  LDG.E R14, desc[UR8][R14.64+0xc] ;  /* 0x00000c080e0e7981 */ /* 0x000ee4000c1e1900 */
[----:B---3--:R-:W-:-:S13]  /*0530*/  ISETP.NE.AND P0, PT, R14, -0x1, PT ;  /* 0xffffffff0e00780c */ /* 0x008fda0003f05270 */
[----:B------:R-:W-:Y:S05]  /*0540*/  @P0 BRA `(.L_x_6) ;  /* 0x0000000000200947 */ /* 0x000fea0003800000 */
[----:B------:R-:W3:Y:S04]  /*0550*/  LDG.E R17, desc[UR8][R16.64+0xc] ;  /* 0x00000c0810117981 */ /* 0x000ee8000c1e1900 */
[----:B------:R-:W4:Y:S01]  /*0560*/  LDG.E R14, desc[UR8][R2.64] ;  /* 0x00000008020e7981 */ /* 0x000f22000c1e1900 */
[----:B---3--:R-:W-:-:S04]  /*0570*/  ISETP.NE.AND P0, PT, R17, RZ, PT ;  /* 0x000000ff1100720c */ /* 0x008fc80003f05270 */
[----:B----4-:R-:W-:-:S13]  /*0580*/  ISETP.GE.OR P0, PT, R17, R14, !P0 ;  /* 0x0000000e1100720c */ /* 0x010fda0004706670 */
[----:B------:R-:W-:Y:S01]  /*0590*/  @!P0 VIADD R15, R19, 0x3 ;  /* 0x00000003130f8836 */ /* 0x000fe20000000000 */
[----:B------:R3:W-:Y:S04]  /*05a0*/  @!P0 STG.E desc[UR8][R2.64], R17 ;  /* 0x0000001102008986 */ /* 0x0007e8000c101908 */
[----:B------:R3:W-:Y:S04]  /*05b0*/  @!P0 STG.E desc[UR8][R4.64], R9 ;  /* 0x0000000904008986 */ /* 0x0007e8000c101908 */
[----:B------:R3:W-:Y:S02]  /*05c0*/  @!P0 STG.E desc[UR8][R6.64], R15 ;  /* 0x0000000f06008986 */ /* 0x0007e4000c101908 */
.L_x_6:
[----:B------:R-:W-:-:S05]  /*05d0*/  VIADD R19, R19, 0x4 ;  /* 0x0000000413137836 */ /* 0x000fca0000000000 */
[----:B------:R-:W-:-:S13]  /*05e0*/  ISETP.NE.AND P0, PT, R19, UR4, PT ;  /* 0x0000000413007c0c */ /* 0x000fda000bf05270 */
[----:B------:R-:W-:Y:S05]  /*05f0*/  @P0 BRA `(.L_x_7) ;  /* 0xfffffffc00200947 */ /* 0x000fea000383ffff */
[----:B0-----:R-:W-:-:S07]  /*0600*/  IMAD.U32 R13, RZ, RZ, UR4 ;  /* 0x00000004ff0d7e24 */ /* 0x001fce000f8e00ff */
.L_x_2:
[----:B------:R-:W-:-:S09]  /*0610*/  UISETP.NE.AND UP0, UPT, UR5, URZ, UPT ;  /* 0x000000ff0500728c */ /* 0x000fd2000bf05270 */
[----:B------:R-:W-:Y:S05]  /*0620*/  BRA.U !UP0, `(.L_x_1) ;  /* 0x0000000108c47547 */ /* 0x000fea000b800000 */
[----:B------:R-:W-:-:S05]  /*0630*/  IMAD.WIDE.U32 R10, R13, 0x4, R10 ;  /* 0x000000040d0a7825 */ /* 0x000fca00078e000a */
[----:B------:R-:W4:Y:S01]  /*0640*/  LDG.E R12, desc[UR8][R10.64] ;  /* 0x000000080a0c7981 */ /* 0x000f22000c1e1900 */
[----:B------:R-:W-:Y:S01]  /*0650*/  BSSY.RECONVERGENT B1, `(.L_x_8) ;  /* 0x000000d000017945 */ /* 0x000fe20003800200 */
[----:B----4-:R-:W-:-:S13]  /*0660*/  ISETP.NE.AND P0, PT, R12, -0x1, PT ;  /* 0xffffffff0c00780c */ /* 0x010fda0003f05270 */
[----:B------:R-:W-:Y:S05]  /*0670*/  @P0 BRA `(.L_x_9) ;  /* 0x0000000000280947 */ /* 0x000fea0003800000 */
[----:B---3--:R-:W0:Y:S01]  /*0680*/  LDC.64 R14, c[0x0][0x380] ;  /* 0x0000e000ff0e7b82 */ /* 0x008e220000000a00 */
        /* <DEDUP_REMOVED lines=9> */
.L_x_9:
[----:B------:R-:W-:Y:S05]  /*0720*/  BSYNC.RECONVERGENT B1 ;  /* 0x0000000000017941 */ /* 0x000fea0003800200 */
.L_x_8:
[----:B------:R-:W-:-:S09]  /*0730*/  UISETP.NE.AND UP0, UPT, UR5, 0x1, UPT ;  /* 0x000000010500788c */ /* 0x000fd2000bf05270 */
[----:B------:R-:W-:Y:S05]  /*0740*/  BRA.U !UP0, `(.L_x_1) ;  /* 0x00000001087c7547 */ /* 0x000fea000b800000 */
[----:B------:R-:W4:Y:S01]  /*0750*/  LDG.E R16, desc[UR8][R10.64+0x4] ;  /* 0x000004080a107981 */ /* 0x000f22000c1e1900 */
[----:B------:R-:W5:Y:S01]  /*0760*/  LDCU.64 UR6, c[0x0][0x380] ;  /* 0x00007000ff0677ac */ /* 0x000f620008000a00 */
[C---:B------:R-:W-:Y:S01]  /*0770*/  IADD3 R12, P0, PT, R8.reuse, R13, RZ ;  /* 0x0000000d080c7210 */ /* 0x040fe20007f1e0ff */
[----:B------:R-:W-:Y:S03]  /*0780*/  BSSY.RECONVERGENT B1, `(.L_x_10) ;  /* 0x000000e000017945 */ /* 0x000fe60003800200 */
[----:B0--3--:R-:W-:Y:S02]  /*0790*/  LEA.HI.X.SX32 R15, R8, RZ, 0x1, P0 ;  /* 0x000000ff080f7211 */ /* 0x009fe400000f0eff */
[----:B-----5:R-:W-:-:S04]  /*07a0*/  LEA R14, P1, R12, UR6, 0x2 ;  /* 0x000000060c0e7c11 */ /* 0x020fc8000f8210ff */
[----:B------:R-:W-:Y:S02]  /*07b0*/  LEA.HI.X R15, R12, UR7, R15, 0x2, P1 ;  /* 0x000000070c0f7c11 */ /* 0x000fe400088f140f */
[----:B----4-:R-:W-:-:S13]  /*07c0*/  ISETP.NE.AND P0, PT, R16, -0x1, PT ;  /* 0xffffffff1000780c */ /* 0x010fda0003f05270 */
        /* <DEDUP_REMOVED lines=9> */
.L_x_11:
[----:B------:R-:W-:Y:S05]  /*0860*/  BSYNC.RECONVERGENT B1 ;  /* 0x0000000000017941 */ /* 0x000fea0003800200 */
.L_x_10:
[----:B------:R-:W-:-:S09]  /*0870*/  UISETP.NE.AND UP0, UPT, UR5, 0x2, UPT ;  /* 0x000000020500788c */ /* 0x000fd2000bf05270 */
[----:B------:R-:W-:Y:S05]  /*0880*/  BRA.U !UP0, `(.L_x_1) ;  /* 0x00000001082c7547 */ /* 0x000fea000b800000 */
        /* <DEDUP_REMOVED lines=11> */
.L_x_1:
[----:B------:R-:W-:Y:S05]  /*0940*/  BSYNC.RECONVERGENT B0 ;  /* 0x0000000000007941 */ /* 0x000fea0003800200 */
.L_x_0:
[----:B------:R-:W5:Y:S01]  /*0950*/  LDCU UR6, c[0x0][0x3a8] ;  /* 0x00007500ff0677ac */ /* 0x000f620008000800 */
[----:B01234-:R-:W-:-:S05]  /*0960*/  IMAD.IADD R9, R0, 0x1, R9 ;  /* 0x0000000100097824 */ /* 0x01ffca00078e0209 */
[----:B-----5:R-:W-:-:S13]  /*0970*/  ISETP.GE.AND P0, PT, R9, UR6, PT ;  /* 0x0000000609007c0c */ /* 0x020fda000bf06270 */
[----:B------:R-:W-:Y:S05]  /*0980*/  @!P0 BRA `(.L_x_12) ;  /* 0xfffffff400e88947 */ /* 0x000fea000383ffff */
[----:B------:R-:W-:Y:S05]  /*0990*/  EXIT ;  /* 0x000000000000794d */ /* 0x000fea0003800000 */
.L_x_13:
[----:B------:R-:W-:-:S00]  /*09a0*/  BRA `(.L_x_13) ;  /* 0xfffffffc00fc7947 */ /* 0x000fc0000383ffff */
[----:B------:R-:W-:-:S00]  /*09b0*/  NOP ;  /* 0x0000000000007918 */ /* 0x000fc00000000000 */
        /* <DEDUP_REMOVED lines=12> */
.L_x_14:


//--------------------- .nv.shared.reserved.0     --------------------------
	.section	.nv.shared.reserved.0,"aw",@nobits
	.weak		__nv_reservedSMEM_offset_0_alias
	.size		__nv_reservedSMEM_offset_0_alias, 0, 64
	.other		__nv_reservedSMEM_offset_0_alias,@"STO_CUDA_RESERVED_SHARED STV_DEFAULT"
__nv_reservedSMEM_offset_0_alias:
	.zero		0
	.zero		64


//--------------------- .nv.constant0._Z7findMinPiS_S_S_S_i --------------------------
	.section	.nv.constant0._Z7findMinPiS_S_S_S_i,"a",@progbits
	.sectionflags	@""
	.align	4
.nv.constant0._Z7findMinPiS_S_S_S_i:
	.zero		940


//--------------------- SYMBOLS --------------------------

	.type		.nv.reservedSmem.offset0,@object
	.size		.nv.reservedSmem.offset0,0x4
